	.headerflags	@"EF_CUDA_TEXMODE_UNIFIED EF_CUDA_64BIT_ADDRESS EF_CUDA_ACCELERATORS EF_CUDA_SM90 EF_CUDA_VIRTUAL_SM(EF_CUDA_SM90)"
	.elftype	@"ET_EXEC"


//--------------------- .nv.info                  --------------------------
	.section	.nv.info,"",@"SHT_CUDA_INFO"
	.align	4


	//----- nvinfo : EIATTR_REGCOUNT
	.align		4
        /*0000*/ 	.byte	0x04, 0x2f
        /*0002*/ 	.short	(.L_1 - .L_0)
	.align		4
.L_0:
        /*0004*/ 	.word	index@(triton_poi_fused__to_copy_arange_clamp_mul_sub_8)
        /*0008*/ 	.word	0x00000008


	//----- nvinfo : EIATTR_MIN_STACK_SIZE
	.align		4
.L_1:
        /*000c*/ 	.byte	0x04, 0x12
        /*000e*/ 	.short	(.L_3 - .L_2)
	.align		4
.L_2:
        /*0010*/ 	.word	index@(triton_poi_fused__to_copy_arange_clamp_mul_sub_8)
        /*0014*/ 	.word	0x00000000


	//----- nvinfo : EIATTR_FRAME_SIZE
	.align		4
.L_3:
        /*0018*/ 	.byte	0x04, 0x11
        /*001a*/ 	.short	(.L_5 - .L_4)
	.align		4
.L_4:
        /*001c*/ 	.word	index@(triton_poi_fused__to_copy_arange_clamp_mul_sub_8)
        /*0020*/ 	.word	0x00000000


	//----- nvinfo : EIATTR_MIN_STACK_SIZE
	.align		4
.L_5:
        /*0024*/ 	.byte	0x04, 0x12
        /*0026*/ 	.short	(.L_7 - .L_6)
	.align		4
.L_6:
        /*0028*/ 	.word	index@(triton_poi_fused__to_copy_arange_clamp_mul_sub_8)
        /*002c*/ 	.word	0x00000000
.L_7:


//--------------------- .nv.info.triton_poi_fused__to_copy_arange_clamp_mul_sub_8 --------------------------
	.section	.nv.info.triton_poi_fused__to_copy_arange_clamp_mul_sub_8,"",@"SHT_CUDA_INFO"
	.sectionflags	@""
	.align	4


	//----- nvinfo : EIATTR_CUDA_API_VERSION
	.align		4
        /*0000*/ 	.byte	0x04, 0x37
        /*0002*/ 	.short	(.L_9 - .L_8)
.L_8:
        /*0004*/ 	.word	0x0000007c


	//----- nvinfo : EIATTR_KPARAM_INFO
	.align		4
.L_9:
        /*0008*/ 	.byte	0x04, 0x17
        /*000a*/ 	.short	(.L_11 - .L_10)
.L_10:
        /*000c*/ 	.word	0x00000000
        /*0010*/ 	.short	0x0001
        /*0012*/ 	.short	0x0008
        /*0014*/ 	.byte	0x00, 0xf0, 0x11, 0x00


	//----- nvinfo : EIATTR_KPARAM_INFO
	.align		4
.L_11:
        /*0018*/ 	.byte	0x04, 0x17
        /*001a*/ 	.short	(.L_13 - .L_12)
.L_12:
        /*001c*/ 	.word	0x00000000
        /*0020*/ 	.short	0x0000
        /*0022*/ 	.short	0x0000
        /*0024*/ 	.byte	0x00, 0xf4, 0x21, 0x00


	//----- nvinfo : EIATTR_SPARSE_MMA_MASK
	.align		4
.L_13:
        /*0028*/ 	.byte	0x03, 0x50
        /*002a*/ 	.short	0x0000


	//----- nvinfo : EIATTR_MAXREG_COUNT
	.align		4
        /*002c*/ 	.byte	0x03, 0x1b
        /*002e*/ 	.short	0x00ff


	//----- nvinfo : EIATTR_EXIT_INSTR_OFFSETS
	.align		4
        /*0030*/ 	.byte	0x04, 0x1c
        /*0032*/ 	.short	(.L_15 - .L_14)


	//   ....[0]....
.L_14:
        /*0034*/ 	.word	0x00000090


	//   ....[1]....
        /*0038*/ 	.word	0x000000c0


	//----- nvinfo : EIATTR_REQNTID
	.align		4
.L_15:
        /*003c*/ 	.byte	0x04, 0x10
        /*003e*/ 	.short	(.L_17 - .L_16)
.L_16:
        /*0040*/ 	.word	0x00000020
        /*0044*/ 	.word	0x00000001
        /*0048*/ 	.word	0x00000001


	//----- nvinfo : EIATTR_CBANK_PARAM_SIZE
	.align		4
.L_17:
        /*004c*/ 	.byte	0x03, 0x19
        /*004e*/ 	.short	0x000c


	//----- nvinfo : EIATTR_PARAM_CBANK
	.align		4
        /*0050*/ 	.byte	0x04, 0x0a
        /*0052*/ 	.short	(.L_19 - .L_18)
	.align		4
.L_18:
        /*0054*/ 	.word	index@(.nv.constant0.triton_poi_fused__to_copy_arange_clamp_mul_sub_8)
        /*0058*/ 	.short	0x0210
        /*005a*/ 	.short	0x000c


	//----- nvinfo : EIATTR_SW_WAR
	.align		4
.L_19:
        /*005c*/ 	.byte	0x04, 0x36
        /*005e*/ 	.short	(.L_21 - .L_20)
.L_20:
        /*0060*/ 	.word	0x00000008
.L_21:


//--------------------- .nv.callgraph             --------------------------
	.section	.nv.callgraph,"",@"SHT_CUDA_CALLGRAPH"
	.align	4
	.sectionentsize	8
	.align		4
        /*0000*/ 	.word	0x00000000
	.align		4
        /*0004*/ 	.word	0xffffffff
	.align		4
        /*0008*/ 	.word	0x00000000
	.align		4
        /*000c*/ 	.word	0xfffffffe
	.align		4
        /*0010*/ 	.word	0x00000000
	.align		4
        /*0014*/ 	.word	0xfffffffd
	.align		4
        /*0018*/ 	.word	0x00000000
	.align		4
        /*001c*/ 	.word	0xfffffffc


//--------------------- .text.triton_poi_fused__to_copy_arange_clamp_mul_sub_8 --------------------------
	.section	.text.triton_poi_fused__to_copy_arange_clamp_mul_sub_8,"ax",@progbits
	.align	128
        .global         triton_poi_fused__to_copy_arange_clamp_mul_sub_8
        .type           triton_poi_fused__to_copy_arange_clamp_mul_sub_8,@function
        .size           triton_poi_fused__to_copy_arange_clamp_mul_sub_8,(.L_x_1 - triton_poi_fused__to_copy_arange_clamp_mul_sub_8)
        .other          triton_poi_fused__to_copy_arange_clamp_mul_sub_8,@"STO_CUDA_ENTRY STV_DEFAULT"
triton_poi_fused__to_copy_arange_clamp_mul_sub_8:
.text.triton_poi_fused__to_copy_arange_clamp_mul_sub_8:
[----:B------:R-:W0:Y:S02]  /*0000*/  LDC R1, c[0x0][0x28] ;  /* 0x00000a00ff017b82 */ /* 0x000e240000000800 */
[----:B------:R-:W1:Y:S01]  /*0010*/  S2R R4, SR_TID.X ;  /* 0x0000000000047919 */ /* 0x000e620000002100 */
[----:B------:R-:W2:Y:S01]  /*0020*/  LDC.64 R2, c[0x0][0x210] ;  /* 0x00008400ff027b82 */ /* 0x000ea20000000a00 */
[----:B------:R-:W3:Y:S01]  /*0030*/  S2R R5, SR_CTAID.X ;  /* 0x0000000000057919 */ /* 0x000ee20000002500 */
[C---:B-1----:R-:W-:Y:S02]  /*0040*/  LOP3.LUT R0, R4.reuse, 0x3, RZ, 0xc0, !PT ;  /* 0x0000000304007812 */ /* 0x042fe400078ec0ff */
[----:B------:R-:W-:-:S03]  /*0050*/  LOP3.LUT P0, RZ, R4, 0x1c, RZ, 0xc0, !PT ;  /* 0x0000001c04ff7812 */ /* 0x000fc6000780c0ff */
[----:B---3--:R-:W-:-:S04]  /*0060*/  IMAD R5, R5, 0x4, R0 ;  /* 0x0000000405057824 */ /* 0x008fc800078e0200 */
[C---:B--2---:R-:W-:Y:S01]  /*0070*/  IMAD.WIDE R2, R5.reuse, 0x4, R2 ;  /* 0x0000000405027825 */ /* 0x044fe200078e0202 */
[----:B------:R-:W-:-:S13]  /*0080*/  ISETP.LT.AND P0, PT, R5, 0x4, !P0 ;  /* 0x000000040500780c */ /* 0x000fda0004701270 */
[----:B------:R-:W-:Y:S05]  /*0090*/  @!P0 EXIT ;  /* 0x000000000000894d */ /* 0x000fea0003800000 */
[----:B------:R-:W-:Y:S02]  /*00a0*/  ULDC.64 UR4, c[0x0][0x208] ;  /* 0x0000820000047ab9 */ /* 0x000fe40000000a00 */
[----:B------:R-:W-:Y:S01]  /*00b0*/  STG.E desc[UR4][R2.64], RZ ;  /* 0x000000ff02007986 */ /* 0x000fe2000c101904 */
[----:B------:R-:W-:Y:S05]  /*00c0*/  EXIT ;  /* 0x000000000000794d */ /* 0x000fea0003800000 */
.L_x_0:
[----:B------:R-:W-:-:S00]  /*00d0*/  BRA `(.L_x_0) ;  /* 0xfffffffc00fc7947 */ /* 0x000fc0000383ffff */
[----:B------:R-:W-:-:S00]  /*00e0*/  NOP ;  /* 0x0000000000007918 */ /* 0x000fc00000000000 */
        /* <DEDUP_REMOVED lines=9> */
.L_x_1:


//--------------------- .nv.constant0.triton_poi_fused__to_copy_arange_clamp_mul_sub_8 --------------------------
	.section	.nv.constant0.triton_poi_fused__to_copy_arange_clamp_mul_sub_8,"a",@progbits
	.sectionflags	@""
	.align	4
.nv.constant0.triton_poi_fused__to_copy_arange_clamp_mul_sub_8:
	.zero		540
